	.headerflags	@"EF_CUDA_TEXMODE_UNIFIED EF_CUDA_64BIT_ADDRESS EF_CUDA_ACCELERATORS EF_CUDA_SM90 EF_CUDA_VIRTUAL_SM(EF_CUDA_SM90)"
	.elftype	@"ET_EXEC"


//--------------------- .nv.info                  --------------------------
	.section	.nv.info,"",@"SHT_CUDA_INFO"
	.align	4


	//----- nvinfo : EIATTR_REGCOUNT
	.align		4
        /*0000*/ 	.byte	0x04, 0x2f
        /*0002*/ 	.short	(.L_1 - .L_0)
	.align		4
.L_0:
        /*0004*/ 	.word	index@(triton_poi_fused_convolution_0)
        /*0008*/ 	.word	0x00000010


	//----- nvinfo : EIATTR_MIN_STACK_SIZE
	.align		4
.L_1:
        /*000c*/ 	.byte	0x04, 0x12
        /*000e*/ 	.short	(.L_3 - .L_2)
	.align		4
.L_2:
        /*0010*/ 	.word	index@(triton_poi_fused_convolution_0)
        /*0014*/ 	.word	0x00000000


	//----- nvinfo : EIATTR_FRAME_SIZE
	.align		4
.L_3:
        /*0018*/ 	.byte	0x04, 0x11
        /*001a*/ 	.short	(.L_5 - .L_4)
	.align		4
.L_4:
        /*001c*/ 	.word	index@(triton_poi_fused_convolution_0)
        /*0020*/ 	.word	0x00000000


	//----- nvinfo : EIATTR_MIN_STACK_SIZE
	.align		4
.L_5:
        /*0024*/ 	.byte	0x04, 0x12
        /*0026*/ 	.short	(.L_7 - .L_6)
	.align		4
.L_6:
        /*0028*/ 	.word	index@(triton_poi_fused_convolution_0)
        /*002c*/ 	.word	0x00000000
.L_7:


//--------------------- .nv.info.triton_poi_fused_convolution_0 --------------------------
	.section	.nv.info.triton_poi_fused_convolution_0,"",@"SHT_CUDA_INFO"
	.sectionflags	@""
	.align	4


	//----- nvinfo : EIATTR_CUDA_API_VERSION
	.align		4
        /*0000*/ 	.byte	0x04, 0x37
        /*0002*/ 	.short	(.L_9 - .L_8)
.L_8:
        /*0004*/ 	.word	0x0000007c


	//----- nvinfo : EIATTR_KPARAM_INFO
	.align		4
.L_9:
        /*0008*/ 	.byte	0x04, 0x17
        /*000a*/ 	.short	(.L_11 - .L_10)
.L_10:
        /*000c*/ 	.word	0x00000000
        /*0010*/ 	.short	0x0004
        /*0012*/ 	.short	0x001c
        /*0014*/ 	.byte	0x00, 0xf0, 0x11, 0x00


	//----- nvinfo : EIATTR_KPARAM_INFO
	.align		4
.L_11:
        /*0018*/ 	.byte	0x04, 0x17
        /*001a*/ 	.short	(.L_13 - .L_12)
.L_12:
        /*001c*/ 	.word	0x00000000
        /*0020*/ 	.short	0x0003
        /*0022*/ 	.short	0x0018
        /*0024*/ 	.byte	0x00, 0xf0, 0x11, 0x00


	//----- nvinfo : EIATTR_KPARAM_INFO
	.align		4
.L_13:
        /*0028*/ 	.byte	0x04, 0x17
        /*002a*/ 	.short	(.L_15 - .L_14)
.L_14:
        /*002c*/ 	.word	0x00000000
        /*0030*/ 	.short	0x0002
        /*0032*/ 	.short	0x0010
        /*0034*/ 	.byte	0x00, 0xf4, 0x21, 0x00


	//----- nvinfo : EIATTR_KPARAM_INFO
	.align		4
.L_15:
        /*0038*/ 	.byte	0x04, 0x17
        /*003a*/ 	.short	(.L_17 - .L_16)
.L_16:
        /*003c*/ 	.word	0x00000000
        /*0040*/ 	.short	0x0001
        /*0042*/ 	.short	0x0008
        /*0044*/ 	.byte	0x00, 0xf4, 0x21, 0x00


	//----- nvinfo : EIATTR_KPARAM_INFO
	.align		4
.L_17:
        /*0048*/ 	.byte	0x04, 0x17
        /*004a*/ 	.short	(.L_19 - .L_18)
.L_18:
        /*004c*/ 	.word	0x00000000
        /*0050*/ 	.short	0x0000
        /*0052*/ 	.short	0x0000
        /*0054*/ 	.byte	0x00, 0xf4, 0x21, 0x00


	//----- nvinfo : EIATTR_SPARSE_MMA_MASK
	.align		4
.L_19:
        /*0058*/ 	.byte	0x03, 0x50
        /*005a*/ 	.short	0x0000


	//----- nvinfo : EIATTR_MAXREG_COUNT
	.align		4
        /*005c*/ 	.byte	0x03, 0x1b
        /*005e*/ 	.short	0x00ff


	//----- nvinfo : EIATTR_EXIT_INSTR_OFFSETS
	.align		4
        /*0060*/ 	.byte	0x04, 0x1c
        /*0062*/ 	.short	(.L_21 - .L_20)


	//   ....[0]....
.L_20:
        /*0064*/ 	.word	0x00000340


	//   ....[1]....
        /*0068*/ 	.word	0x00000360


	//----- nvinfo : EIATTR_REQNTID
	.align		4
.L_21:
        /*006c*/ 	.byte	0x04, 0x10
        /*006e*/ 	.short	(.L_23 - .L_22)
.L_22:
        /*0070*/ 	.word	0x00000020
        /*0074*/ 	.word	0x00000001
        /*0078*/ 	.word	0x00000001


	//----- nvinfo : EIATTR_CBANK_PARAM_SIZE
	.align		4
.L_23:
        /*007c*/ 	.byte	0x03, 0x19
        /*007e*/ 	.short	0x0020


	//----- nvinfo : EIATTR_PARAM_CBANK
	.align		4
        /*0080*/ 	.byte	0x04, 0x0a
        /*0082*/ 	.short	(.L_25 - .L_24)
	.align		4
.L_24:
        /*0084*/ 	.word	index@(.nv.constant0.triton_poi_fused_convolution_0)
        /*0088*/ 	.short	0x0210
        /*008a*/ 	.short	0x0020


	//----- nvinfo : EIATTR_SW_WAR
	.align		4
.L_25:
        /*008c*/ 	.byte	0x04, 0x36
        /*008e*/ 	.short	(.L_27 - .L_26)
.L_26:
        /*0090*/ 	.word	0x00000008
.L_27:


//--------------------- .nv.callgraph             --------------------------
	.section	.nv.callgraph,"",@"SHT_CUDA_CALLGRAPH"
	.align	4
	.sectionentsize	8
	.align		4
        /*0000*/ 	.word	0x00000000
	.align		4
        /*0004*/ 	.word	0xffffffff
	.align		4
        /*0008*/ 	.word	0x00000000
	.align		4
        /*000c*/ 	.word	0xfffffffe
	.align		4
        /*0010*/ 	.word	0x00000000
	.align		4
        /*0014*/ 	.word	0xfffffffd
	.align		4
        /*0018*/ 	.word	0x00000000
	.align		4
        /*001c*/ 	.word	0xfffffffc


//--------------------- .text.triton_poi_fused_convolution_0 --------------------------
	.section	.text.triton_poi_fused_convolution_0,"ax",@progbits
	.sectionflags	@"SHF_BARRIERS=1"
	.align	128
        .global         triton_poi_fused_convolution_0
        .type           triton_poi_fused_convolution_0,@function
        .size           triton_poi_fused_convolution_0,(.L_x_1 - triton_poi_fused_convolution_0)
        .other          triton_poi_fused_convolution_0,@"STO_CUDA_ENTRY STV_DEFAULT"
triton_poi_fused_convolution_0:
.text.triton_poi_fused_convolution_0:
[----:B------:R-:W0:Y:S02]  /*0000*/  LDC R1, c[0x0][0x28] ;  /* 0x00000a00ff017b82 */ /* 0x000e240000000800 */
[----:B------:R-:W1:Y:S01]  /*0010*/  S2R R0, SR_CTAID.Y ;  /* 0x0000000000007919 */ /* 0x000e620000002600 */
[----:B------:R-:W2:Y:S01]  /*0020*/  LDC.64 R2, c[0x0][0x210] ;  /* 0x00008400ff027b82 */ /* 0x000ea20000000a00 */
[----:B------:R-:W-:Y:S01]  /*0030*/  ULDC.64 UR6, c[0x0][0x208] ;  /* 0x0000820000067ab9 */ /* 0x000fe20000000a00 */
[----:B------:R-:W3:Y:S01]  /*0040*/  S2R R13, SR_TID.X ;  /* 0x00000000000d7919 */ /* 0x000ee20000002100 */
[----:B------:R-:W4:Y:S01]  /*0050*/  S2R R6, SR_CTAID.X ;  /* 0x0000000000067919 */ /* 0x000f220000002500 */
[----:B-1----:R-:W-:Y:S01]  /*0060*/  IMAD.SHL.U32 R0, R0, 0x10, RZ ;  /* 0x0000001000007824 */ /* 0x002fe200078e00ff */
[----:B---3--:R-:W-:-:S04]  /*0070*/  SHF.R.U32.HI R7, RZ, 0x4, R13 ;  /* 0x00000004ff077819 */ /* 0x008fc8000001160d */
[----:B------:R-:W-:Y:S01]  /*0080*/  LOP3.LUT R4, R0, 0xf, R13, 0xf8, !PT ;  /* 0x0000000f00047812 */ /* 0x000fe200078ef80d */
[----:B----4-:R-:W-:-:S03]  /*0090*/  IMAD.SHL.U32 R6, R6, 0x2, RZ ;  /* 0x0000000206067824 */ /* 0x010fc600078e00ff */
[----:B------:R-:W-:-:S04]  /*00a0*/  SHF.R.S32.HI R5, RZ, 0x1f, R4 ;  /* 0x0000001fff057819 */ /* 0x000fc80000011404 */
[----:B------:R-:W-:Y:S02]  /*00b0*/  LEA.HI R8, R5, R4, RZ, 0x2 ;  /* 0x0000000405087211 */ /* 0x000fe400078f10ff */
[----:B------:R-:W-:Y:S02]  /*00c0*/  SGXT.U32 R5, R7, 0x1 ;  /* 0x000000010705781a */ /* 0x000fe40000000000 */
[C---:B------:R-:W-:Y:S01]  /*00d0*/  LOP3.LUT R9, R8.reuse, 0xfffffffc, RZ, 0xc0, !PT ;  /* 0xfffffffc08097812 */ /* 0x040fe200078ec0ff */
[----:B------:R-:W-:Y:S01]  /*00e0*/  IMAD.SHL.U32 R8, R8, 0x4, RZ ;  /* 0x0000000408087824 */ /* 0x000fe200078e00ff */
[----:B------:R-:W-:-:S03]  /*00f0*/  LOP3.LUT R7, R6, R5, RZ, 0xfc, !PT ;  /* 0x0000000506077212 */ /* 0x000fc600078efcff */
[----:B------:R-:W-:Y:S01]  /*0100*/  IMAD.IADD R10, R4, 0x1, -R9 ;  /* 0x00000001040a7824 */ /* 0x000fe200078e0a09 */
[----:B------:R-:W-:-:S03]  /*0110*/  ISETP.GE.AND P0, PT, R7, 0x4, PT ;  /* 0x000000040700780c */ /* 0x000fc60003f06270 */
[----:B------:R-:W-:Y:S01]  /*0120*/  IMAD R10, R7, 0x4, R10 ;  /* 0x00000004070a7824 */ /* 0x000fe200078e020a */
[----:B------:R-:W-:Y:S01]  /*0130*/  LOP3.LUT R7, R8, 0xfffffff0, RZ, 0xc0, !PT ;  /* 0xfffffff008077812 */ /* 0x000fe200078ec0ff */
[----:B------:R-:W-:Y:S01]  /*0140*/  IMAD.MOV.U32 R8, RZ, RZ, RZ ;  /* 0x000000ffff087224 */ /* 0x000fe200078e00ff */
[----:B------:R-:W-:-:S03]  /*0150*/  ISETP.LT.AND P0, PT, R4, 0x10, !P0 ;  /* 0x000000100400780c */ /* 0x000fc60004701270 */
[----:B------:R-:W-:-:S04]  /*0160*/  IMAD.IADD R7, R10, 0x1, R7 ;  /* 0x000000010a077824 */ /* 0x000fc800078e0207 */
[----:B--2---:R-:W-:-:S06]  /*0170*/  IMAD.WIDE R2, R7, 0x4, R2 ;  /* 0x0000000407027825 */ /* 0x004fcc00078e0202 */
[----:B------:R1:W2:Y:S01]  /*0180*/  @P0 LDG.E.EL R8, desc[UR6][R2.64] ;  /* 0x0000000602080981 */ /* 0x0002a2000c2e1900 */
[----:B------:R-:W3:Y:S01]  /*0190*/  S2UR UR5, SR_CgaCtaId ;  /* 0x00000000000579c3 */ /* 0x000ee20000008800 */
[----:B------:R-:W-:Y:S01]  /*01a0*/  IMAD.SHL.U32 R4, R13, 0x2, RZ ;  /* 0x000000020d047824 */ /* 0x000fe200078e00ff */
[----:B------:R-:W-:Y:S01]  /*01b0*/  UMOV UR4, 0x400 ;  /* 0x0000040000047882 */ /* 0x000fe20000000000 */
[----:B------:R-:W-:-:S03]  /*01c0*/  LOP3.LUT R6, R6, 0x1, R13, 0xf8, !PT ;  /* 0x0000000106067812 */ /* 0x000fc600078ef80d */
[C---:B------:R-:W-:Y:S02]  /*01d0*/  LOP3.LUT R7, R4.reuse, 0x1e, RZ, 0xc0, !PT ;  /* 0x0000001e04077812 */ /* 0x040fe400078ec0ff */
[----:B------:R-:W-:Y:S01]  /*01e0*/  LOP3.LUT R9, R4, 0x3c, RZ, 0xc0, !PT ;  /* 0x0000003c04097812 */ /* 0x000fe200078ec0ff */
[----:B-1----:R-:W1:Y:S01]  /*01f0*/  LDC.64 R2, c[0x0][0x218] ;  /* 0x00008600ff027b82 */ /* 0x002e620000000a00 */
[----:B------:R-:W-:Y:S02]  /*0200*/  LOP3.LUT R4, R5, 0x1e, R4, 0xf8, !PT ;  /* 0x0000001e05047812 */ /* 0x000fe400078ef804 */
[----:B------:R-:W-:Y:S02]  /*0210*/  LOP3.LUT R5, R13, 0x1f, RZ, 0xc0, !PT ;  /* 0x0000001f0d057812 */ /* 0x000fe400078ec0ff */
[----:B------:R-:W-:Y:S01]  /*0220*/  ISETP.GE.AND P0, PT, R6, 0x4, PT ;  /* 0x000000040600780c */ /* 0x000fe20003f06270 */
[----:B---3--:R-:W-:-:S06]  /*0230*/  UPRMT UR4, UR5, 0x654, UR4 ;  /* 0x0000065405047896 */ /* 0x008fcc0008000004 */
[----:B------:R-:W-:Y:S01]  /*0240*/  LEA R7, R7, UR4, 0x1 ;  /* 0x0000000407077c11 */ /* 0x000fe2000f8e08ff */
[----:B------:R-:W-:-:S04]  /*0250*/  VIADD R10, R9, UR4 ;  /* 0x00000004090a7c36 */ /* 0x000fc80008000000 */
[----:B------:R-:W-:Y:S01]  /*0260*/  IMAD R9, R4, 0x4, R7 ;  /* 0x0000000404097824 */ /* 0x000fe200078e0207 */
[----:B------:R-:W-:Y:S01]  /*0270*/  SHF.R.U32.HI R7, RZ, 0x1, R13 ;  /* 0x00000001ff077819 */ /* 0x000fe2000001160d */
[----:B------:R-:W-:Y:S02]  /*0280*/  IMAD R10, R5, 0x4, R10 ;  /* 0x00000004050a7824 */ /* 0x000fe400078e020a */
[----:B------:R-:W3:Y:S01]  /*0290*/  LDC.64 R4, c[0x0][0x220] ;  /* 0x00008800ff047b82 */ /* 0x000ee20000000a00 */
[----:B------:R-:W-:-:S04]  /*02a0*/  SGXT.U32 R7, R7, 0x4 ;  /* 0x000000040707781a */ /* 0x000fc80000000000 */
[----:B------:R-:W-:-:S04]  /*02b0*/  LOP3.LUT R7, R0, R7, RZ, 0xfc, !PT ;  /* 0x0000000700077212 */ /* 0x000fc800078efcff */
[C---:B------:R-:W-:Y:S01]  /*02c0*/  ISETP.LT.AND P0, PT, R7.reuse, 0x10, !P0 ;  /* 0x000000100700780c */ /* 0x040fe20004701270 */
[----:B------:R-:W-:-:S04]  /*02d0*/  IMAD R7, R7, 0x4, R6 ;  /* 0x0000000407077824 */ /* 0x000fc800078e0206 */
[----:B-1----:R-:W-:-:S04]  /*02e0*/  IMAD.WIDE R2, R7, 0x4, R2 ;  /* 0x0000000407027825 */ /* 0x002fc800078e0202 */
[----:B---3--:R-:W-:Y:S01]  /*02f0*/  IMAD.WIDE R4, R7, 0x4, R4 ;  /* 0x0000000407047825 */ /* 0x008fe200078e0204 */
[----:B--2---:R-:W-:Y:S01]  /*0300*/  STS [R9], R8 ;  /* 0x0000000809007388 */ /* 0x004fe20000000800 */
[----:B------:R-:W-:Y:S06]  /*0310*/  BAR.SYNC.DEFER_BLOCKING 0x0 ;  /* 0x0000000000007b1d */ /* 0x000fec0000010000 */
[----:B------:R-:W1:Y:S04]  /*0320*/  LDS R11, [R10] ;  /* 0x000000000a0b7984 */ /* 0x000e680000000800 */
[----:B-1----:R1:W-:Y:S01]  /*0330*/  @P0 STG.E desc[UR6][R2.64], R11 ;  /* 0x0000000b02000986 */ /* 0x0023e2000c101906 */
[----:B------:R-:W-:Y:S05]  /*0340*/  @!P0 EXIT ;  /* 0x000000000000894d */ /* 0x000fea0003800000 */
[----:B------:R-:W-:Y:S01]  /*0350*/  STG.E desc[UR6][R4.64], R11 ;  /* 0x0000000b04007986 */ /* 0x000fe2000c101906 */
[----:B------:R-:W-:Y:S05]  /*0360*/  EXIT ;  /* 0x000000000000794d */ /* 0x000fea0003800000 */
.L_x_0:
[----:B------:R-:W-:-:S00]  /*0370*/  BRA `(.L_x_0) ;  /* 0xfffffffc00fc7947 */ /* 0x000fc0000383ffff */
[----:B------:R-:W-:-:S00]  /*0380*/  NOP ;  /* 0x0000000000007918 */ /* 0x000fc00000000000 */
[----:B------:R-:W-:-:S00]  /*0390*/  NOP ;  /* 0x0000000000007918 */ /* 0x000fc00000000000 */
[----:B------:R-:W-:-:S00]  /*03a0*/  NOP ;  /* 0x0000000000007918 */ /* 0x000fc00000000000 */
[----:B------:R-:W-:-:S00]  /*03b0*/  NOP ;  /* 0x0000000000007918 */ /* 0x000fc00000000000 */
[----:B------:R-:W-:-:S00]  /*03c0*/  NOP ;  /* 0x0000000000007918 */ /* 0x000fc00000000000 */
[----:B------:R-:W-:-:S00]  /*03d0*/  NOP ;  /* 0x0000000000007918 */ /* 0x000fc00000000000 */
[----:B------:R-:W-:-:S00]  /*03e0*/  NOP ;  /* 0x0000000000007918 */ /* 0x000fc00000000000 */
[----:B------:R-:W-:-:S00]  /*03f0*/  NOP ;  /* 0x0000000000007918 */ /* 0x000fc00000000000 */
.L_x_1:


//--------------------- .nv.shared.triton_poi_fused_convolution_0 --------------------------
	.section	.nv.shared.triton_poi_fused_convolution_0,"aw",@nobits
	.sectionflags	@""
	.align	16
	.zero		1024


//--------------------- .nv.constant0.triton_poi_fused_convolution_0 --------------------------
	.section	.nv.constant0.triton_poi_fused_convolution_0,"a",@progbits
	.sectionflags	@""
	.align	4
.nv.constant0.triton_poi_fused_convolution_0:
	.zero		560
